//
// Generated by NVIDIA NVVM Compiler
//
// Compiler Build ID: CL-36424714
// Cuda compilation tools, release 13.0, V13.0.88
// Based on NVVM 20.0.0
//

.version 9.0
.target sm_100
.address_size 64

	// .globl	_Z9vectorAddPfi

.visible .entry _Z9vectorAddPfi(
	.param .u64 .ptr .align 1 _Z9vectorAddPfi_param_0,
	.param .u32 _Z9vectorAddPfi_param_1
)
{
	.reg .pred 	%p<40>;
	.reg .b32 	%r<27>;
	.reg .b32 	%f<115>;
	.reg .b64 	%rd<18>;

	ld.param.u64 	%rd8, [_Z9vectorAddPfi_param_0];
	ld.param.u32 	%r17, [_Z9vectorAddPfi_param_1];
	cvta.to.global.u64 	%rd1, %rd8;
	mov.u32 	%r18, %ctaid.x;
	mov.u32 	%r19, %ntid.x;
	mov.u32 	%r20, %tid.x;
	mad.lo.s32 	%r1, %r18, %r19, %r20;
	setp.ge.s32 	%p1, %r1, %r17;
	@%p1 bra 	$L__BB0_15;
	setp.lt.s32 	%p2, %r17, 1;
	mov.f32 	%f114, 0f00000000;
	@%p2 bra 	$L__BB0_14;
	and.b32  	%r2, %r17, 15;
	setp.lt.u32 	%p3, %r17, 16;
	mov.f32 	%f114, 0f00000000;
	mov.b32 	%r24, 0;
	@%p3 bra 	$L__BB0_5;
	and.b32  	%r24, %r17, 2147483632;
	neg.s32 	%r22, %r24;
	add.s64 	%rd16, %rd1, 32;
	mov.f32 	%f114, 0f00000000;
$L__BB0_4:
	.pragma "nounroll";
	ld.global.f32 	%f18, [%rd16+-32];
	setp.gt.f32 	%p4, %f18, 0f00000000;
	add.f32 	%f19, %f114, 0f3F800000;
	selp.f32 	%f20, %f19, %f114, %p4;
	ld.global.f32 	%f21, [%rd16+-28];
	setp.gt.f32 	%p5, %f21, 0f00000000;
	add.f32 	%f22, %f20, 0f3F800000;
	selp.f32 	%f23, %f22, %f20, %p5;
	ld.global.f32 	%f24, [%rd16+-24];
	setp.gt.f32 	%p6, %f24, 0f00000000;
	add.f32 	%f25, %f23, 0f3F800000;
	selp.f32 	%f26, %f25, %f23, %p6;
	ld.global.f32 	%f27, [%rd16+-20];
	setp.gt.f32 	%p7, %f27, 0f00000000;
	add.f32 	%f28, %f26, 0f3F800000;
	selp.f32 	%f29, %f28, %f26, %p7;
	ld.global.f32 	%f30, [%rd16+-16];
	setp.gt.f32 	%p8, %f30, 0f00000000;
	add.f32 	%f31, %f29, 0f3F800000;
	selp.f32 	%f32, %f31, %f29, %p8;
	ld.global.f32 	%f33, [%rd16+-12];
	setp.gt.f32 	%p9, %f33, 0f00000000;
	add.f32 	%f34, %f32, 0f3F800000;
	selp.f32 	%f35, %f34, %f32, %p9;
	ld.global.f32 	%f36, [%rd16+-8];
	setp.gt.f32 	%p10, %f36, 0f00000000;
	add.f32 	%f37, %f35, 0f3F800000;
	selp.f32 	%f38, %f37, %f35, %p10;
	ld.global.f32 	%f39, [%rd16+-4];
	setp.gt.f32 	%p11, %f39, 0f00000000;
	add.f32 	%f40, %f38, 0f3F800000;
	selp.f32 	%f41, %f40, %f38, %p11;
	ld.global.f32 	%f42, [%rd16];
	setp.gt.f32 	%p12, %f42, 0f00000000;
	add.f32 	%f43, %f41, 0f3F800000;
	selp.f32 	%f44, %f43, %f41, %p12;
	ld.global.f32 	%f45, [%rd16+4];
	setp.gt.f32 	%p13, %f45, 0f00000000;
	add.f32 	%f46, %f44, 0f3F800000;
	selp.f32 	%f47, %f46, %f44, %p13;
	ld.global.f32 	%f48, [%rd16+8];
	setp.gt.f32 	%p14, %f48, 0f00000000;
	add.f32 	%f49, %f47, 0f3F800000;
	selp.f32 	%f50, %f49, %f47, %p14;
	ld.global.f32 	%f51, [%rd16+12];
	setp.gt.f32 	%p15, %f51, 0f00000000;
	add.f32 	%f52, %f50, 0f3F800000;
	selp.f32 	%f53, %f52, %f50, %p15;
	ld.global.f32 	%f54, [%rd16+16];
	setp.gt.f32 	%p16, %f54, 0f00000000;
	add.f32 	%f55, %f53, 0f3F800000;
	selp.f32 	%f56, %f55, %f53, %p16;
	ld.global.f32 	%f57, [%rd16+20];
	setp.gt.f32 	%p17, %f57, 0f00000000;
	add.f32 	%f58, %f56, 0f3F800000;
	selp.f32 	%f59, %f58, %f56, %p17;
	ld.global.f32 	%f60, [%rd16+24];
	setp.gt.f32 	%p18, %f60, 0f00000000;
	add.f32 	%f61, %f59, 0f3F800000;
	selp.f32 	%f62, %f61, %f59, %p18;
	ld.global.f32 	%f63, [%rd16+28];
	setp.gt.f32 	%p19, %f63, 0f00000000;
	add.f32 	%f64, %f62, 0f3F800000;
	selp.f32 	%f114, %f64, %f62, %p19;
	add.s32 	%r22, %r22, 16;
	add.s64 	%rd16, %rd16, 64;
	setp.ne.s32 	%p20, %r22, 0;
	@%p20 bra 	$L__BB0_4;
$L__BB0_5:
	setp.eq.s32 	%p21, %r2, 0;
	@%p21 bra 	$L__BB0_14;
	and.b32  	%r8, %r17, 7;
	setp.lt.u32 	%p22, %r2, 8;
	@%p22 bra 	$L__BB0_8;
	mul.wide.u32 	%rd9, %r24, 4;
	add.s64 	%rd10, %rd1, %rd9;
	ld.global.f32 	%f66, [%rd10];
	setp.gt.f32 	%p23, %f66, 0f00000000;
	add.f32 	%f67, %f114, 0f3F800000;
	selp.f32 	%f68, %f67, %f114, %p23;
	ld.global.f32 	%f69, [%rd10+4];
	setp.gt.f32 	%p24, %f69, 0f00000000;
	add.f32 	%f70, %f68, 0f3F800000;
	selp.f32 	%f71, %f70, %f68, %p24;
	ld.global.f32 	%f72, [%rd10+8];
	setp.gt.f32 	%p25, %f72, 0f00000000;
	add.f32 	%f73, %f71, 0f3F800000;
	selp.f32 	%f74, %f73, %f71, %p25;
	ld.global.f32 	%f75, [%rd10+12];
	setp.gt.f32 	%p26, %f75, 0f00000000;
	add.f32 	%f76, %f74, 0f3F800000;
	selp.f32 	%f77, %f76, %f74, %p26;
	ld.global.f32 	%f78, [%rd10+16];
	setp.gt.f32 	%p27, %f78, 0f00000000;
	add.f32 	%f79, %f77, 0f3F800000;
	selp.f32 	%f80, %f79, %f77, %p27;
	ld.global.f32 	%f81, [%rd10+20];
	setp.gt.f32 	%p28, %f81, 0f00000000;
	add.f32 	%f82, %f80, 0f3F800000;
	selp.f32 	%f83, %f82, %f80, %p28;
	ld.global.f32 	%f84, [%rd10+24];
	setp.gt.f32 	%p29, %f84, 0f00000000;
	add.f32 	%f85, %f83, 0f3F800000;
	selp.f32 	%f86, %f85, %f83, %p29;
	ld.global.f32 	%f87, [%rd10+28];
	setp.gt.f32 	%p30, %f87, 0f00000000;
	add.f32 	%f88, %f86, 0f3F800000;
	selp.f32 	%f114, %f88, %f86, %p30;
	add.s32 	%r24, %r24, 8;
$L__BB0_8:
	setp.eq.s32 	%p31, %r8, 0;
	@%p31 bra 	$L__BB0_14;
	and.b32  	%r11, %r17, 3;
	setp.lt.u32 	%p32, %r8, 4;
	@%p32 bra 	$L__BB0_11;
	mul.wide.u32 	%rd11, %r24, 4;
	add.s64 	%rd12, %rd1, %rd11;
	ld.global.f32 	%f90, [%rd12];
	setp.gt.f32 	%p33, %f90, 0f00000000;
	add.f32 	%f91, %f114, 0f3F800000;
	selp.f32 	%f92, %f91, %f114, %p33;
	ld.global.f32 	%f93, [%rd12+4];
	setp.gt.f32 	%p34, %f93, 0f00000000;
	add.f32 	%f94, %f92, 0f3F800000;
	selp.f32 	%f95, %f94, %f92, %p34;
	ld.global.f32 	%f96, [%rd12+8];
	setp.gt.f32 	%p35, %f96, 0f00000000;
	add.f32 	%f97, %f95, 0f3F800000;
	selp.f32 	%f98, %f97, %f95, %p35;
	ld.global.f32 	%f99, [%rd12+12];
	setp.gt.f32 	%p36, %f99, 0f00000000;
	add.f32 	%f100, %f98, 0f3F800000;
	selp.f32 	%f114, %f100, %f98, %p36;
	add.s32 	%r24, %r24, 4;
$L__BB0_11:
	setp.eq.s32 	%p37, %r11, 0;
	@%p37 bra 	$L__BB0_14;
	mul.wide.u32 	%rd13, %r24, 4;
	add.s64 	%rd17, %rd1, %rd13;
	neg.s32 	%r26, %r11;
$L__BB0_13:
	.pragma "nounroll";
	ld.global.f32 	%f101, [%rd17];
	setp.gt.f32 	%p38, %f101, 0f00000000;
	add.f32 	%f102, %f114, 0f3F800000;
	selp.f32 	%f114, %f102, %f114, %p38;
	add.s64 	%rd17, %rd17, 4;
	add.s32 	%r26, %r26, 1;
	setp.ne.s32 	%p39, %r26, 0;
	@%p39 bra 	$L__BB0_13;
$L__BB0_14:
	cvt.rn.f32.s32 	%f103, %r17;
	div.rn.f32 	%f104, %f114, %f103;
	add.f32 	%f105, %f104, 0f3F800000;
	mul.wide.s32 	%rd14, %r1, 4;
	add.s64 	%rd15, %rd1, %rd14;
	st.global.f32 	[%rd15], %f105;
$L__BB0_15:
	ret;

}


// ===== COMPILED SASS (sm_100) =====

	.target	sm_100

	.elftype	@"ET_EXEC"


//--------------------- .note.nv.tkinfo           --------------------------
	.section	.note.nv.tkinfo,"",@"SHT_NOTE"
	.sectionflags	@"SHF_NOTE_NV_TKINFO"
	.tkinfo
        /*0018*/ 	.word	0x00000002
        /*0030*/ 	.string	""
        /*0030*/ 	.string	"ptxas"
        /*0030*/ 	.string	"Cuda compilation tools, release 13.0, V13.0.88"
        /*0030*/ 	.string	"Build cuda_13.0.r13.0/compiler.36424714_0"
        /*0030*/ 	.string	"-arch sm_100 -m 64 "



//--------------------- .note.nv.cuinfo           --------------------------
	.section	.note.nv.cuinfo,"",@"SHT_NOTE"
	.sectionflags	@"SHF_NOTE_NV_CUINFO"
        /*0018*/ 	.short	0x0002
        /*001a*/ 	.short	0x0064
        /*001c*/ 	.short	0x0082
	.zero		2


//--------------------- .nv.info                  --------------------------
	.section	.nv.info,"",@"SHT_CUDA_INFO"
	.align	4


	//----- nvinfo : EIATTR_REGCOUNT
	.align		4
        /*0000*/ 	.byte	0x04, 0x2f
        /*0002*/ 	.short	(.L_1 - .L_0)
	.align		4
.L_0:
        /*0004*/ 	.word	index@(_Z9vectorAddPfi)
        /*0008*/ 	.word	0x00000018


	//----- nvinfo : EIATTR_FRAME_SIZE
	.align		4
.L_1:
        /*000c*/ 	.byte	0x04, 0x11
        /*000e*/ 	.short	(.L_3 - .L_2)
	.align		4
.L_2:
        /*0010*/ 	.word	index@($__internal_0_$__cuda_sm3x_div_rn_noftz_f32_slowpath)
        /*0014*/ 	.word	0x00000000


	//----- nvinfo : EIATTR_FRAME_SIZE
	.align		4
.L_3:
        /*0018*/ 	.byte	0x04, 0x11
        /*001a*/ 	.short	(.L_5 - .L_4)
	.align		4
.L_4:
        /*001c*/ 	.word	index@(_Z9vectorAddPfi)
        /*0020*/ 	.word	0x00000000


	//----- nvinfo : EIATTR_MIN_STACK_SIZE
	.align		4
.L_5:
        /*0024*/ 	.byte	0x04, 0x12
        /*0026*/ 	.short	(.L_7 - .L_6)
	.align		4
.L_6:
        /*0028*/ 	.word	index@(_Z9vectorAddPfi)
        /*002c*/ 	.word	0x00000000
.L_7:


//--------------------- .nv.compat                --------------------------
	.section	.nv.compat,"",@"SHT_CUDA_COMPAT_INFO"
	.align	4
        /*0000*/ 	.byte	0x02, 0x09, 0x00, 0x00, 0x02, 0x02, 0x01, 0x00, 0x02, 0x05, 0x05, 0x00, 0x03, 0x07, 0x01, 0x01
        /*0010*/ 	.byte	0x02, 0x03, 0x00, 0x00, 0x02, 0x06, 0x01, 0x00, 0x04, 0x0b, 0x08, 0x00, 0x01, 0x00, 0x00, 0x00
        /*0020*/ 	.byte	0x00, 0x00, 0x00, 0x00


//--------------------- .nv.info._Z9vectorAddPfi  --------------------------
	.section	.nv.info._Z9vectorAddPfi,"",@"SHT_CUDA_INFO"
	.sectionflags	@""
	.align	4


	//----- nvinfo : EIATTR_CUDA_API_VERSION
	.align		4
        /*0000*/ 	.byte	0x04, 0x37
        /*0002*/ 	.short	(.L_9 - .L_8)
.L_8:
        /*0004*/ 	.word	0x00000082


	//----- nvinfo : EIATTR_KPARAM_INFO
	.align		4
.L_9:
        /*0008*/ 	.byte	0x04, 0x17
        /*000a*/ 	.short	(.L_11 - .L_10)
.L_10:
        /*000c*/ 	.word	0x00000000
        /*0010*/ 	.short	0x0001
        /*0012*/ 	.short	0x0008
        /*0014*/ 	.byte	0x00, 0xf0, 0x11, 0x00


	//----- nvinfo : EIATTR_KPARAM_INFO
	.align		4
.L_11:
        /*0018*/ 	.byte	0x04, 0x17
        /*001a*/ 	.short	(.L_13 - .L_12)
.L_12:
        /*001c*/ 	.word	0x00000000
        /*0020*/ 	.short	0x0000
        /*0022*/ 	.short	0x0000
        /*0024*/ 	.byte	0x00, 0xf5, 0x21, 0x00


	//----- nvinfo : EIATTR_SPARSE_MMA_MASK
	.align		4
.L_13:
        /*0028*/ 	.byte	0x03, 0x50
        /*002a*/ 	.short	0x0000


	//----- nvinfo : EIATTR_MAXREG_COUNT
	.align		4
        /*002c*/ 	.byte	0x03, 0x1b
        /*002e*/ 	.short	0x00ff


	//----- nvinfo : EIATTR_MERCURY_ISA_VERSION
	.align		4
        /*0030*/ 	.byte	0x03, 0x5f
        /*0032*/ 	.short	0x0101


	//----- nvinfo : EIATTR_VRC_CTA_INIT_COUNT
	.align		4
        /*0034*/ 	.byte	0x02, 0x4a
	.zero		1
	.zero		1


	//----- nvinfo : EIATTR_EXIT_INSTR_OFFSETS
	.align		4
        /*0038*/ 	.byte	0x04, 0x1c
        /*003a*/ 	.short	(.L_15 - .L_14)


	//   ....[0]....
.L_14:
        /*003c*/ 	.word	0x00000070


	//   ....[1]....
        /*0040*/ 	.word	0x000009f0


	//----- nvinfo : EIATTR_CRS_STACK_SIZE
	.align		4
.L_15:
        /*0044*/ 	.byte	0x04, 0x1e
        /*0046*/ 	.short	(.L_17 - .L_16)
.L_16:
        /*0048*/ 	.word	0x00000000


	//----- nvinfo : EIATTR_CBANK_PARAM_SIZE
	.align		4
.L_17:
        /*004c*/ 	.byte	0x03, 0x19
        /*004e*/ 	.short	0x000c


	//----- nvinfo : EIATTR_PARAM_CBANK
	.align		4
        /*0050*/ 	.byte	0x04, 0x0a
        /*0052*/ 	.short	(.L_19 - .L_18)
	.align		4
.L_18:
        /*0054*/ 	.word	index@(.nv.constant0._Z9vectorAddPfi)
        /*0058*/ 	.short	0x0380
        /*005a*/ 	.short	0x000c


	//----- nvinfo : EIATTR_SW_WAR
	.align		4
.L_19:
        /*005c*/ 	.byte	0x04, 0x36
        /*005e*/ 	.short	(.L_21 - .L_20)
.L_20:
        /*0060*/ 	.word	0x00000008
.L_21:


//--------------------- .nv.callgraph             --------------------------
	.section	.nv.callgraph,"",@"SHT_CUDA_CALLGRAPH"
	.align	4
	.sectionentsize	8
	.align		4
        /*0000*/ 	.word	0x00000000
	.align		4
        /*0004*/ 	.word	0xffffffff
	.align		4
        /*0008*/ 	.word	0x00000000
	.align		4
        /*000c*/ 	.word	0xfffffffe
	.align		4
        /*0010*/ 	.word	0x00000000
	.align		4
        /*0014*/ 	.word	0xfffffffd
	.align		4
        /*0018*/ 	.word	0x00000000
	.align		4
        /*001c*/ 	.word	0xfffffffc


//--------------------- .text._Z9vectorAddPfi     --------------------------
	.section	.text._Z9vectorAddPfi,"ax",@progbits
	.align	128
        .global         _Z9vectorAddPfi
        .type           _Z9vectorAddPfi,@function
        .size           _Z9vectorAddPfi,(.L_x_16 - _Z9vectorAddPfi)
        .other          _Z9vectorAddPfi,@"STO_CUDA_ENTRY STV_DEFAULT"
_Z9vectorAddPfi:
.text._Z9vectorAddPfi:
[----:B------:R-:W-:Y:S01]  /*0000*/  LDC R1, c[0x0][0x37c] ;  /* 0x0000df00ff017b82 */ /* 0x000fe20000000800 */
[----:B------:R-:W0:Y:S07]  /*0010*/  S2R R3, SR_TID.X ;  /* 0x0000000000037919 */ /* 0x000e2e0000002100 */
[----:B------:R-:W0:Y:S01]  /*0020*/  S2UR UR4, SR_CTAID.X ;  /* 0x00000000000479c3 */ /* 0x000e220000002500 */
[----:B------:R-:W1:Y:S07]  /*0030*/  LDCU UR9, c[0x0][0x388] ;  /* 0x00007100ff0977ac */ /* 0x000e6e0008000800 */
[----:B------:R-:W0:Y:S02]  /*0040*/  LDC R2, c[0x0][0x360] ;  /* 0x0000d800ff027b82 */ /* 0x000e240000000800 */
[----:B0-----:R-:W-:-:S05]  /*0050*/  IMAD R2, R2, UR4, R3 ;  /* 0x0000000402027c24 */ /* 0x001fca000f8e0203 */
[----:B-1----:R-:W-:-:S13]  /*0060*/  ISETP.GE.AND P0, PT, R2, UR9, PT ;  /* 0x0000000902007c0c */ /* 0x002fda000bf06270 */
[----:B------:R-:W-:Y:S05]  /*0070*/  @P0 EXIT ;  /* 0x000000000000094d */ /* 0x000fea0003800000 */
[----:B------:R-:W-:Y:S01]  /*0080*/  UISETP.GE.AND UP0, UPT, UR9, 0x1, UPT ;  /* 0x000000010900788c */ /* 0x000fe2000bf06270 */
[----:B------:R-:W-:Y:S01]  /*0090*/  IMAD.MOV.U32 R3, RZ, RZ, RZ ;  /* 0x000000ffff037224 */ /* 0x000fe200078e00ff */
[----:B------:R-:W0:Y:S07]  /*00a0*/  LDCU.64 UR10, c[0x0][0x358] ;  /* 0x00006b00ff0a77ac */ /* 0x000e2e0008000a00 */
[----:B------:R-:W-:Y:S05]  /*00b0*/  BRA.U !UP0, `(.L_x_0) ;  /* 0x0000000908107547 */ /* 0x000fea000b800000 */
[----:B------:R-:W-:Y:S01]  /*00c0*/  UISETP.GE.U32.AND UP1, UPT, UR9, 0x10, UPT ;  /* 0x000000100900788c */ /* 0x000fe2000bf26070 */
[----:B------:R-:W-:Y:S01]  /*00d0*/  IMAD.MOV.U32 R3, RZ, RZ, RZ ;  /* 0x000000ffff037224 */ /* 0x000fe200078e00ff */
[----:B------:R-:W-:Y:S01]  /*00e0*/  ULOP3.LUT UR6, UR9, 0xf, URZ, 0xc0, !UPT ;  /* 0x0000000f09067892 */ /* 0x000fe2000f8ec0ff */
[----:B------:R-:W-:-:S03]  /*00f0*/  IMAD.MOV.U32 R0, RZ, RZ, RZ ;  /* 0x000000ffff007224 */ /* 0x000fc600078e00ff */
[----:B------:R-:W-:-:S03]  /*0100*/  UISETP.NE.AND UP0, UPT, UR6, URZ, UPT ;  /* 0x000000ff0600728c */ /* 0x000fc6000bf05270 */
[----:B------:R-:W-:Y:S08]  /*0110*/  BRA.U !UP1, `(.L_x_1) ;  /* 0x0000000109f87547 */ /* 0x000ff0000b800000 */
[----:B------:R-:W1:Y:S01]  /*0120*/  LDCU.64 UR4, c[0x0][0x380] ;  /* 0x00007000ff0477ac */ /* 0x000e620008000a00 */
[----:B------:R-:W-:Y:S01]  /*0130*/  IMAD.MOV.U32 R3, RZ, RZ, RZ ;  /* 0x000000ffff037224 */ /* 0x000fe200078e00ff */
[----:B------:R-:W-:-:S04]  /*0140*/  ULOP3.LUT UR7, UR9, 0x7ffffff0, URZ, 0xc0, !UPT ;  /* 0x7ffffff009077892 */ /* 0x000fc8000f8ec0ff */
[----:B------:R-:W-:Y:S02]  /*0150*/  UIADD3 UR8, UPT, UPT, -UR7, URZ, URZ ;  /* 0x000000ff07087290 */ /* 0x000fe4000fffe1ff */
[----:B------:R-:W-:Y:S01]  /*0160*/  IMAD.U32 R0, RZ, RZ, UR7 ;  /* 0x00000007ff007e24 */ /* 0x000fe2000f8e00ff */
[----:B-1----:R-:W-:-:S04]  /*0170*/  UIADD3 UR4, UP1, UPT, UR4, 0x20, URZ ;  /* 0x0000002004047890 */ /* 0x002fc8000ff3e0ff */
[----:B------:R-:W-:Y:S02]  /*0180*/  UIADD3.X UR5, UPT, UPT, URZ, UR5, URZ, UP1, !UPT ;  /* 0x00000005ff057290 */ /* 0x000fe40008ffe4ff */
[----:B------:R-:W-:-:S04]  /*0190*/  IMAD.U32 R4, RZ, RZ, UR4 ;  /* 0x00000004ff047e24 */ /* 0x000fc8000f8e00ff */
[----:B------:R-:W-:-:S07]  /*01a0*/  IMAD.U32 R5, RZ, RZ, UR5 ;  /* 0x00000005ff057e24 */ /* 0x000fce000f8e00ff */
.L_x_2:
[----:B0-----:R-:W2:Y:S04]  /*01b0*/  LDG.E R21, desc[UR10][R4.64+-0x20] ;  /* 0xffffe00a04157981 */ /* 0x001ea8000c1e1900 */
[----:B------:R-:W3:Y:S04]  /*01c0*/  LDG.E R6, desc[UR10][R4.64+-0x1c] ;  /* 0xffffe40a04067981 */ /* 0x000ee8000c1e1900 */
[----:B------:R-:W4:Y:S04]  /*01d0*/  LDG.E R7, desc[UR10][R4.64+-0x18] ;  /* 0xffffe80a04077981 */ /* 0x000f28000c1e1900 */
[----:B------:R-:W5:Y:S04]  /*01e0*/  LDG.E R8, desc[UR10][R4.64+-0x14] ;  /* 0xffffec0a04087981 */ /* 0x000f68000c1e1900 */
        /* <DEDUP_REMOVED lines=11> */
[----:B------:R-:W5:Y:S01]  /*02a0*/  LDG.E R20, desc[UR10][R4.64+0x1c] ;  /* 0x00001c0a04147981 */ /* 0x000f62000c1e1900 */
[----:B------:R-:W-:-:S04]  /*02b0*/  UIADD3 UR8, UPT, UPT, UR8, 0x10, URZ ;  /* 0x0000001008087890 */ /* 0x000fc8000fffe0ff */
[----:B------:R-:W-:Y:S01]  /*02c0*/  UISETP.NE.AND UP1, UPT, UR8, URZ, UPT ;  /* 0x000000ff0800728c */ /* 0x000fe2000bf25270 */
[----:B--2---:R-:W-:Y:S02]  /*02d0*/  FSETP.GT.AND P1, PT, R21, RZ, PT ;  /* 0x000000ff1500720b */ /* 0x004fe40003f24000 */
[----:B---3--:R-:W-:Y:S02]  /*02e0*/  FSETP.GT.AND P0, PT, R6, RZ, PT ;  /* 0x000000ff0600720b */ /* 0x008fe40003f04000 */
[----:B----4-:R-:W-:Y:S02]  /*02f0*/  FSETP.GT.AND P3, PT, R7, RZ, PT ;  /* 0x000000ff0700720b */ /* 0x010fe40003f64000 */
[----:B-----5:R-:W-:-:S07]  /*0300*/  FSETP.GT.AND P2, PT, R8, RZ, PT ;  /* 0x000000ff0800720b */ /* 0x020fce0003f44000 */
[----:B------:R-:W-:Y:S01]  /*0310*/  @P1 FADD R3, R3, 1 ;  /* 0x3f80000003031421 */ /* 0x000fe20000000000 */
[----:B------:R-:W-:-:S03]  /*0320*/  FSETP.GT.AND P1, PT, R9, RZ, PT ;  /* 0x000000ff0900720b */ /* 0x000fc60003f24000 */
        /* <DEDUP_REMOVED lines=22> */
[----:B------:R-:W-:-:S04]  /*0490*/  @P1 FADD R3, R3, 1 ;  /* 0x3f80000003031421 */ /* 0x000fc80000000000 */
[----:B------:R-:W-:Y:S01]  /*04a0*/  @P0 FADD R3, R3, 1 ;  /* 0x3f80000003030421 */ /* 0x000fe20000000000 */
[----:B------:R-:W-:-:S03]  /*04b0*/  IADD3 R4, P0, PT, R4, 0x40, RZ ;  /* 0x0000004004047810 */ /* 0x000fc60007f1e0ff */
[----:B------:R-:W-:Y:S02]  /*04c0*/  @P3 FADD R3, R3, 1 ;  /* 0x3f80000003033421 */ /* 0x000fe40000000000 */
[----:B------:R-:W-:Y:S02]  /*04d0*/  IMAD.X R5, RZ, RZ, R5, P0 ;  /* 0x000000ffff057224 */ /* 0x000fe400000e0605 */
[----:B------:R-:W-:Y:S01]  /*04e0*/  @P2 FADD R3, R3, 1 ;  /* 0x3f80000003032421 */ /* 0x000fe20000000000 */
[----:B------:R-:W-:Y:S06]  /*04f0*/  BRA.U UP1, `(.L_x_2) ;  /* 0xfffffffd012c7547 */ /* 0x000fec000b83ffff */
.L_x_1:
[----:B------:R-:W-:Y:S05]  /*0500*/  BRA.U !UP0, `(.L_x_0) ;  /* 0x0000000108fc7547 */ /* 0x000fea000b800000 */
[----:B------:R-:W-:Y:S02]  /*0510*/  UISETP.GE.U32.AND UP0, UPT, UR6, 0x8, UPT ;  /* 0x000000080600788c */ /* 0x000fe4000bf06070 */
[----:B------:R-:W-:-:S04]  /*0520*/  ULOP3.LUT UR5, UR9, 0x7, URZ, 0xc0, !UPT ;  /* 0x0000000709057892 */ /* 0x000fc8000f8ec0ff */
[----:B------:R-:W-:-:S03]  /*0530*/  UISETP.NE.AND UP1, UPT, UR5, URZ, UPT ;  /* 0x000000ff0500728c */ /* 0x000fc6000bf25270 */
[----:B------:R-:W-:Y:S08]  /*0540*/  BRA.U !UP0, `(.L_x_3) ;  /* 0x00000001086c7547 */ /* 0x000ff0000b800000 */
[----:B------:R-:W1:Y:S02]  /*0550*/  LDC.64 R4, c[0x0][0x380] ;  /* 0x0000e000ff047b82 */ /* 0x000e640000000a00 */
[----:B-1----:R-:W-:-:S05]  /*0560*/  IMAD.WIDE.U32 R4, R0, 0x4, R4 ;  /* 0x0000000400047825 */ /* 0x002fca00078e0004 */
[----:B0-----:R-:W2:Y:S04]  /*0570*/  LDG.E R13, desc[UR10][R4.64] ;  /* 0x0000000a040d7981 */ /* 0x001ea8000c1e1900 */
[----:B------:R-:W3:Y:S04]  /*0580*/  LDG.E R6, desc[UR10][R4.64+0x4] ;  /* 0x0000040a04067981 */ /* 0x000ee8000c1e1900 */
[----:B------:R-:W4:Y:S04]  /*0590*/  LDG.E R7, desc[UR10][R4.64+0x8] ;  /* 0x0000080a04077981 */ /* 0x000f28000c1e1900 */
[----:B------:R-:W5:Y:S04]  /*05a0*/  LDG.E R8, desc[UR10][R4.64+0xc] ;  /* 0x00000c0a04087981 */ /* 0x000f68000c1e1900 */
[----:B------:R-:W5:Y:S04]  /*05b0*/  LDG.E R9, desc[UR10][R4.64+0x10] ;  /* 0x0000100a04097981 */ /* 0x000f68000c1e1900 */
[----:B------:R-:W5:Y:S04]  /*05c0*/  LDG.E R10, desc[UR10][R4.64+0x14] ;  /* 0x0000140a040a7981 */ /* 0x000f68000c1e1900 */
[----:B------:R-:W5:Y:S04]  /*05d0*/  LDG.E R11, desc[UR10][R4.64+0x18] ;  /* 0x0000180a040b7981 */ /* 0x000f68000c1e1900 */
[----:B------:R-:W5:Y:S01]  /*05e0*/  LDG.E R12, desc[UR10][R4.64+0x1c] ;  /* 0x00001c0a040c7981 */ /* 0x000f62000c1e1900 */
[----:B------:R-:W-:Y:S01]  /*05f0*/  VIADD R0, R0, 0x8 ;  /* 0x0000000800007836 */ /* 0x000fe20000000000 */
[----:B--2---:R-:W-:-:S02]  /*0600*/  FSETP.GT.AND P2, PT, R13, RZ, PT ;  /* 0x000000ff0d00720b */ /* 0x004fc40003f44000 */
        /* <DEDUP_REMOVED lines=12> */
[----:B------:R-:W-:-:S04]  /*06d0*/  @P3 FADD R3, R3, 1 ;  /* 0x3f80000003033421 */ /* 0x000fc80000000000 */
[----:B------:R-:W-:-:S04]  /*06e0*/  @P0 FADD R3, R3, 1 ;  /* 0x3f80000003030421 */ /* 0x000fc80000000000 */
[----:B------:R-:W-:-:S07]  /*06f0*/  @P1 FADD R3, R3, 1 ;  /* 0x3f80000003031421 */ /* 0x000fce0000000000 */
.L_x_3:
        /* <DEDUP_REMOVED lines=10> */
[----:B------:R-:W5:Y:S01]  /*07a0*/  LDG.E R8, desc[UR10][R4.64+0xc] ;  /* 0x00000c0a04087981 */ /* 0x000f62000c1e1900 */
[----:B------:R-:W-:Y:S01]  /*07b0*/  VIADD R0, R0, 0x4 ;  /* 0x0000000400007836 */ /* 0x000fe20000000000 */
[----:B--2---:R-:W-:-:S02]  /*07c0*/  FSETP.GT.AND P0, PT, R9, RZ, PT ;  /* 0x000000ff0900720b */ /* 0x004fc40003f04000 */
[----:B---3--:R-:W-:Y:S02]  /*07d0*/  FSETP.GT.AND P1, PT, R6, RZ, PT ;  /* 0x000000ff0600720b */ /* 0x008fe40003f24000 */
[----:B----4-:R-:W-:Y:S02]  /*07e0*/  FSETP.GT.AND P2, PT, R7, RZ, PT ;  /* 0x000000ff0700720b */ /* 0x010fe40003f44000 */
[----:B-----5:R-:W-:-:S07]  /*07f0*/  FSETP.GT.AND P3, PT, R8, RZ, PT ;  /* 0x000000ff0800720b */ /* 0x020fce0003f64000 */
[----:B------:R-:W-:-:S04]  /*0800*/  @P0 FADD R3, R3, 1 ;  /* 0x3f80000003030421 */ /* 0x000fc80000000000 */
[----:B------:R-:W-:-:S04]  /*0810*/  @P1 FADD R3, R3, 1 ;  /* 0x3f80000003031421 */ /* 0x000fc80000000000 */
[----:B------:R-:W-:-:S04]  /*0820*/  @P2 FADD R3, R3, 1 ;  /* 0x3f80000003032421 */ /* 0x000fc80000000000 */
[----:B------:R-:W-:-:S07]  /*0830*/  @P3 FADD R3, R3, 1 ;  /* 0x3f80000003033421 */ /* 0x000fce0000000000 */
.L_x_4:
[----:B------:R-:W-:Y:S05]  /*0840*/  BRA.U !UP1, `(.L_x_0) ;  /* 0x00000001092c7547 */ /* 0x000fea000b800000 */
[----:B------:R-:W1:Y:S01]  /*0850*/  LDC.64 R4, c[0x0][0x380] ;  /* 0x0000e000ff047b82 */ /* 0x000e620000000a00 */
[----:B------:R-:W-:Y:S01]  /*0860*/  UIADD3 UR4, UPT, UPT, -UR4, URZ, URZ ;  /* 0x000000ff04047290 */ /* 0x000fe2000fffe1ff */
[----:B-1----:R-:W-:-:S11]  /*0870*/  IMAD.WIDE.U32 R4, R0, 0x4, R4 ;  /* 0x0000000400047825 */ /* 0x002fd600078e0004 */
.L_x_5:
[----:B0-----:R0:W2:Y:S01]  /*0880*/  LDG.E R0, desc[UR10][R4.64] ;  /* 0x0000000a04007981 */ /* 0x0010a2000c1e1900 */
[----:B------:R-:W-:-:S04]  /*0890*/  UIADD3 UR4, UPT, UPT, UR4, 0x1, URZ ;  /* 0x0000000104047890 */ /* 0x000fc8000fffe0ff */
[----:B------:R-:W-:Y:S01]  /*08a0*/  UISETP.NE.AND UP0, UPT, UR4, URZ, UPT ;  /* 0x000000ff0400728c */ /* 0x000fe2000bf05270 */
[----:B0-----:R-:W-:-:S05]  /*08b0*/  IADD3 R4, P1, PT, R4, 0x4, RZ ;  /* 0x0000000404047810 */ /* 0x001fca0007f3e0ff */
[----:B------:R-:W-:Y:S01]  /*08c0*/  IMAD.X R5, RZ, RZ, R5, P1 ;  /* 0x000000ffff057224 */ /* 0x000fe200008e0605 */
[----:B--2---:R-:W-:-:S13]  /*08d0*/  FSETP.GT.AND P0, PT, R0, RZ, PT ;  /* 0x000000ff0000720b */ /* 0x004fda0003f04000 */
[----:B------:R-:W-:Y:S01]  /*08e0*/  @P0 FADD R3, R3, 1 ;  /* 0x3f80000003030421 */ /* 0x000fe20000000000 */
[----:B------:R-:W-:Y:S06]  /*08f0*/  BRA.U UP0, `(.L_x_5) ;  /* 0xfffffffd00e07547 */ /* 0x000fec000b83ffff */
.L_x_0:
[----:B------:R-:W-:-:S04]  /*0900*/  I2FP.F32.S32 R6, UR9 ;  /* 0x0000000900067c45 */ /* 0x000fc80008201400 */
[----:B------:R-:W1:Y:S08]  /*0910*/  MUFU.RCP R5, R6 ;  /* 0x0000000600057308 */ /* 0x000e700000001000 */
[----:B------:R-:W2:Y:S01]  /*0920*/  FCHK P0, R3, R6 ;  /* 0x0000000603007302 */ /* 0x000ea20000000000 */
[----:B-1----:R-:W-:-:S04]  /*0930*/  FFMA R0, -R6, R5, 1 ;  /* 0x3f80000006007423 */ /* 0x002fc80000000105 */
[----:B------:R-:W-:-:S04]  /*0940*/  FFMA R0, R5, R0, R5 ;  /* 0x0000000005007223 */ /* 0x000fc80000000005 */
[----:B------:R-:W-:-:S04]  /*0950*/  FFMA R5, R0, R3, RZ ;  /* 0x0000000300057223 */ /* 0x000fc800000000ff */
[----:B------:R-:W-:-:S04]  /*0960*/  FFMA R4, -R6, R5, R3 ;  /* 0x0000000506047223 */ /* 0x000fc80000000103 */
[----:B------:R-:W-:Y:S01]  /*0970*/  FFMA R0, R0, R4, R5 ;  /* 0x0000000400007223 */ /* 0x000fe20000000005 */
[----:B--2---:R-:W-:Y:S06]  /*0980*/  @!P0 BRA `(.L_x_6) ;  /* 0x0000000000088947 */ /* 0x004fec0003800000 */
[----:B------:R-:W-:-:S07]  /*0990*/  MOV R4, 0x9b0 ;  /* 0x000009b000047802 */ /* 0x000fce0000000f00 */
[----:B0-----:R-:W-:Y:S05]  /*09a0*/  CALL.REL.NOINC `($__internal_0_$__cuda_sm3x_div_rn_noftz_f32_slowpath) ;  /* 0x0000000000147944 */ /* 0x001fea0003c00000 */
.L_x_6:
[----:B------:R-:W1:Y:S01]  /*09b0*/  LDC.64 R4, c[0x0][0x380] ;  /* 0x0000e000ff047b82 */ /* 0x000e620000000a00 */
[----:B------:R-:W-:Y:S01]  /*09c0*/  FADD R7, R0, 1 ;  /* 0x3f80000000077421 */ /* 0x000fe20000000000 */
[----:B-1----:R-:W-:-:S05]  /*09d0*/  IMAD.WIDE R2, R2, 0x4, R4 ;  /* 0x0000000402027825 */ /* 0x002fca00078e0204 */
[----:B0-----:R-:W-:Y:S01]  /*09e0*/  STG.E desc[UR10][R2.64], R7 ;  /* 0x0000000702007986 */ /* 0x001fe2000c10190a */
[----:B------:R-:W-:Y:S05]  /*09f0*/  EXIT ;  /* 0x000000000000794d */ /* 0x000fea0003800000 */
        .weak           $__internal_0_$__cuda_sm3x_div_rn_noftz_f32_slowpath
        .type           $__internal_0_$__cuda_sm3x_div_rn_noftz_f32_slowpath,@function
        .size           $__internal_0_$__cuda_sm3x_div_rn_noftz_f32_slowpath,(.L_x_16 - $__internal_0_$__cuda_sm3x_div_rn_noftz_f32_slowpath)
$__internal_0_$__cuda_sm3x_div_rn_noftz_f32_slowpath:
[----:B------:R-:W-:Y:S02]  /*0a00*/  SHF.R.U32.HI R5, RZ, 0x17, R6 ;  /* 0x00000017ff057819 */ /* 0x000fe40000011606 */
[----:B------:R-:W-:Y:S02]  /*0a10*/  SHF.R.U32.HI R0, RZ, 0x17, R3 ;  /* 0x00000017ff007819 */ /* 0x000fe40000011603 */
[----:B------:R-:W-:Y:S02]  /*0a20*/  LOP3.LUT R5, R5, 0xff, RZ, 0xc0, !PT ;  /* 0x000000ff05057812 */ /* 0x000fe400078ec0ff */
[----:B------:R-:W-:-:S03]  /*0a30*/  LOP3.LUT R10, R0, 0xff, RZ, 0xc0, !PT ;  /* 0x000000ff000a7812 */ /* 0x000fc600078ec0ff */
[----:B------:R-:W-:Y:S02]  /*0a40*/  VIADD R8, R5, 0xffffffff ;  /* 0xffffffff05087836 */ /* 0x000fe40000000000 */
[----:B------:R-:W-:-:S03]  /*0a50*/  VIADD R9, R10, 0xffffffff ;  /* 0xffffffff0a097836 */ /* 0x000fc60000000000 */
[----:B------:R-:W-:-:S04]  /*0a60*/  ISETP.GT.U32.AND P0, PT, R8, 0xfd, PT ;  /* 0x000000fd0800780c */ /* 0x000fc80003f04070 */
[----:B------:R-:W-:-:S13]  /*0a70*/  ISETP.GT.U32.OR P0, PT, R9, 0xfd, P0 ;  /* 0x000000fd0900780c */ /* 0x000fda0000704470 */
[----:B------:R-:W-:Y:S01]  /*0a80*/  @!P0 IMAD.MOV.U32 R7, RZ, RZ, RZ ;  /* 0x000000ffff078224 */ /* 0x000fe200078e00ff */
[----:B------:R-:W-:Y:S06]  /*0a90*/  @!P0 BRA `(.L_x_7) ;  /* 0x0000000000608947 */ /* 0x000fec0003800000 */
[----:B------:R-:W-:Y:S02]  /*0aa0*/  FSETP.GTU.FTZ.AND P0, PT, |R3|, +INF , PT ;  /* 0x7f8000000300780b */ /* 0x000fe40003f1c200 */
[----:B------:R-:W-:Y:S02]  /*0ab0*/  FSETP.GTU.FTZ.AND P1, PT, |R6|, +INF , PT ;  /* 0x7f8000000600780b */ /* 0x000fe40003f3c200 */
[----:B------:R-:W-:Y:S02]  /*0ac0*/  MOV R0, R6 ;  /* 0x0000000600007202 */ /* 0x000fe40000000f00 */
[----:B------:R-:W-:-:S13]  /*0ad0*/  PLOP3.LUT P0, PT, P0, P1, PT, 0xf8, 0x8f ;  /* 0x00000000008f781c */ /* 0x000fda0000703f70 */
[----:B------:R-:W-:Y:S05]  /*0ae0*/  @P0 BRA `(.L_x_8) ;  /* 0x0000000400440947 */ /* 0x000fea0003800000 */
[----:B------:R-:W-:-:S13]  /*0af0*/  LOP3.LUT P0, RZ, R6, 0x7fffffff, R3, 0xc8, !PT ;  /* 0x7fffffff06ff7812 */ /* 0x000fda000780c803 */
[----:B------:R-:W-:Y:S05]  /*0b00*/  @!P0 BRA `(.L_x_9) ;  /* 0x0000000400348947 */ /* 0x000fea0003800000 */
[C---:B------:R-:W-:Y:S02]  /*0b10*/  FSETP.NEU.FTZ.AND P2, PT, |R3|.reuse, +INF , PT ;  /* 0x7f8000000300780b */ /* 0x040fe40003f5d200 */
[----:B------:R-:W-:Y:S02]  /*0b20*/  FSETP.NEU.FTZ.AND P1, PT, |R0|, +INF , PT ;  /* 0x7f8000000000780b */ /* 0x000fe40003f3d200 */
[----:B------:R-:W-:-:S11]  /*0b30*/  FSETP.NEU.FTZ.AND P0, PT, |R3|, +INF , PT ;  /* 0x7f8000000300780b */ /* 0x000fd60003f1d200 */
[----:B------:R-:W-:Y:S05]  /*0b40*/  @!P1 BRA !P2, `(.L_x_9) ;  /* 0x0000000400249947 */ /* 0x000fea0005000000 */
[----:B------:R-:W-:-:S04]  /*0b50*/  LOP3.LUT P2, RZ, R3, 0x7fffffff, RZ, 0xc0, !PT ;  /* 0x7fffffff03ff7812 */ /* 0x000fc8000784c0ff */
[----:B------:R-:W-:-:S13]  /*0b60*/  PLOP3.LUT P1, PT, P1, P2, PT, 0x2f, 0xf2 ;  /* 0x0000000000f2781c */ /* 0x000fda0000f24577 */
[----:B------:R-:W-:Y:S05]  /*0b70*/  @P1 BRA `(.L_x_10) ;  /* 0x0000000400101947 */ /* 0x000fea0003800000 */
[----:B------:R-:W-:-:S04]  /*0b80*/  LOP3.LUT P1, RZ, R6, 0x7fffffff, RZ, 0xc0, !PT ;  /* 0x7fffffff06ff7812 */ /* 0x000fc8000782c0ff */
[----:B------:R-:W-:-:S13]  /*0b90*/  PLOP3.LUT P0, PT, P0, P1, PT, 0x2f, 0xf2 ;  /* 0x0000000000f2781c */ /* 0x000fda0000702577 */
[----:B------:R-:W-:Y:S05]  /*0ba0*/  @P0 BRA `(.L_x_11) ;  /* 0x0000000000f80947 */ /* 0x000fea0003800000 */
[----:B------:R-:W-:Y:S02]  /*0bb0*/  ISETP.GE.AND P0, PT, R9, RZ, PT ;  /* 0x000000ff0900720c */ /* 0x000fe40003f06270 */
[----:B------:R-:W-:-:S11]  /*0bc0*/  ISETP.GE.AND P1, PT, R8, RZ, PT ;  /* 0x000000ff0800720c */ /* 0x000fd60003f26270 */
[----:B------:R-:W-:Y:S02]  /*0bd0*/  @P0 IMAD.MOV.U32 R7, RZ, RZ, RZ ;  /* 0x000000ffff070224 */ /* 0x000fe400078e00ff */
[----:B------:R-:W-:Y:S01]  /*0be0*/  @!P0 FFMA R3, R3, 1.84467440737095516160e+19, RZ ;  /* 0x5f80000003038823 */ /* 0x000fe200000000ff */
[----:B------:R-:W-:Y:S02]  /*0bf0*/  @!P0 IMAD.MOV.U32 R7, RZ, RZ, -0x40 ;  /* 0xffffffc0ff078424 */ /* 0x000fe400078e00ff */
[----:B------:R-:W-:Y:S02]  /*0c00*/  @!P1 FFMA R6, R0, 1.84467440737095516160e+19, RZ ;  /* 0x5f80000000069823 */ /* 0x000fe400000000ff */
[----:B------:R-:W-:-:S07]  /*0c10*/  @!P1 VIADD R7, R7, 0x40 ;  /* 0x0000004007079836 */ /* 0x000fce0000000000 */
.L_x_7:
[----:B------:R-:W-:-:S05]  /*0c20*/  LEA R9, R5, 0xc0800000, 0x17 ;  /* 0xc080000005097811 */ /* 0x000fca00078eb8ff */
[----:B------:R-:W-:Y:S02]  /*0c30*/  IMAD.IADD R9, R6, 0x1, -R9 ;  /* 0x0000000106097824 */ /* 0x000fe400078e0a09 */
[----:B------:R-:W-:Y:S02]  /*0c40*/  VIADD R6, R10, 0xffffff81 ;  /* 0xffffff810a067836 */ /* 0x000fe40000000000 */
[----:B------:R-:W0:Y:S01]  /*0c50*/  MUFU.RCP R8, R9 ;  /* 0x0000000900087308 */ /* 0x000e220000001000 */
[----:B------:R-:W-:Y:S01]  /*0c60*/  FADD.FTZ R11, -R9, -RZ ;  /* 0x800000ff090b7221 */ /* 0x000fe20000010100 */
[C---:B------:R-:W-:Y:S01]  /*0c70*/  IMAD R0, R6.reuse, -0x800000, R3 ;  /* 0xff80000006007824 */ /* 0x040fe200078e0203 */
[----:B------:R-:W-:-:S05]  /*0c80*/  IADD3 R6, PT, PT, R6, 0x7f, -R5 ;  /* 0x0000007f06067810 */ /* 0x000fca0007ffe805 */
[----:B------:R-:W-:Y:S02]  /*0c90*/  IMAD.IADD R6, R6, 0x1, R7 ;  /* 0x0000000106067824 */ /* 0x000fe400078e0207 */
[----:B0-----:R-:W-:-:S04]  /*0ca0*/  FFMA R13, R8, R11, 1 ;  /* 0x3f800000080d7423 */ /* 0x001fc8000000000b */
[----:B------:R-:W-:-:S04]  /*0cb0*/  FFMA R10, R8, R13, R8 ;  /* 0x0000000d080a7223 */ /* 0x000fc80000000008 */
[----:B------:R-:W-:-:S04]  /*0cc0*/  FFMA R3, R0, R10, RZ ;  /* 0x0000000a00037223 */ /* 0x000fc800000000ff */
[----:B------:R-:W-:-:S04]  /*0cd0*/  FFMA R8, R11, R3, R0 ;  /* 0x000000030b087223 */ /* 0x000fc80000000000 */
[----:B------:R-:W-:-:S04]  /*0ce0*/  FFMA R13, R10, R8, R3 ;  /* 0x000000080a0d7223 */ /* 0x000fc80000000003 */
[----:B------:R-:W-:-:S04]  /*0cf0*/  FFMA R8, R11, R13, R0 ;  /* 0x0000000d0b087223 */ /* 0x000fc80000000000 */
[----:B------:R-:W-:-:S05]  /*0d00*/  FFMA R0, R10, R8, R13 ;  /* 0x000000080a007223 */ /* 0x000fca000000000d */
[----:B------:R-:W-:-:S04]  /*0d10*/  SHF.R.U32.HI R3, RZ, 0x17, R0 ;  /* 0x00000017ff037819 */ /* 0x000fc80000011600 */
[----:B------:R-:W-:-:S05]  /*0d20*/  LOP3.LUT R3, R3, 0xff, RZ, 0xc0, !PT ;  /* 0x000000ff03037812 */ /* 0x000fca00078ec0ff */
[----:B------:R-:W-:-:S05]  /*0d30*/  IMAD.IADD R7, R3, 0x1, R6 ;  /* 0x0000000103077824 */ /* 0x000fca00078e0206 */
[----:B------:R-:W-:-:S04]  /*0d40*/  IADD3 R3, PT, PT, R7, -0x1, RZ ;  /* 0xffffffff07037810 */ /* 0x000fc80007ffe0ff */
[----:B------:R-:W-:-:S13]  /*0d50*/  ISETP.GE.U32.AND P0, PT, R3, 0xfe, PT ;  /* 0x000000fe0300780c */ /* 0x000fda0003f06070 */
[----:B------:R-:W-:Y:S05]  /*0d60*/  @!P0 BRA `(.L_x_12) ;  /* 0x0000000000808947 */ /* 0x000fea0003800000 */
[----:B------:R-:W-:-:S13]  /*0d70*/  ISETP.GT.AND P0, PT, R7, 0xfe, PT ;  /* 0x000000fe0700780c */ /* 0x000fda0003f04270 */
[----:B------:R-:W-:Y:S05]  /*0d80*/  @P0 BRA `(.L_x_13) ;  /* 0x00000000006c0947 */ /* 0x000fea0003800000 */
[----:B------:R-:W-:-:S13]  /*0d90*/  ISETP.GE.AND P0, PT, R7, 0x1, PT ;  /* 0x000000010700780c */ /* 0x000fda0003f06270 */
[----:B------:R-:W-:Y:S05]  /*0da0*/  @P0 BRA `(.L_x_14) ;  /* 0x0000000000980947 */ /* 0x000fea0003800000 */
[----:B------:R-:W-:Y:S02]  /*0db0*/  ISETP.GE.AND P0, PT, R7, -0x18, PT ;  /* 0xffffffe80700780c */ /* 0x000fe40003f06270 */
[----:B------:R-:W-:-:S11]  /*0dc0*/  LOP3.LUT R0, R0, 0x80000000, RZ, 0xc0, !PT ;  /* 0x8000000000007812 */ /* 0x000fd600078ec0ff */
[----:B------:R-:W-:Y:S05]  /*0dd0*/  @!P0 BRA `(.L_x_14) ;  /* 0x00000000008c8947 */ /* 0x000fea0003800000 */
[CCC-:B------:R-:W-:Y:S01]  /*0de0*/  FFMA.RZ R3, R10.reuse, R8.reuse, R13.reuse ;  /* 0x000000080a037223 */ /* 0x1c0fe2000000c00d */
[CCC-:B------:R-:W-:Y:S01]  /*0df0*/  FFMA.RM R6, R10.reuse, R8.reuse, R13.reuse ;  /* 0x000000080a067223 */ /* 0x1c0fe2000000400d */
[C---:B------:R-:W-:Y:S02]  /*0e00*/  ISETP.NE.AND P2, PT, R7.reuse, RZ, PT ;  /* 0x000000ff0700720c */ /* 0x040fe40003f45270 */
[----:B------:R-:W-:Y:S02]  /*0e10*/  ISETP.NE.AND P1, PT, R7, RZ, PT ;  /* 0x000000ff0700720c */ /* 0x000fe40003f25270 */
[----:B------:R-:W-:Y:S01]  /*0e20*/  LOP3.LUT R5, R3, 0x7fffff, RZ, 0xc0, !PT ;  /* 0x007fffff03057812 */ /* 0x000fe200078ec0ff */
[----:B------:R-:W-:Y:S01]  /*0e30*/  FFMA.RP R3, R10, R8, R13 ;  /* 0x000000080a037223 */ /* 0x000fe2000000800d */
[----:B------:R-:W-:Y:S02]  /*0e40*/  VIADD R8, R7, 0x20 ;  /* 0x0000002007087836 */ /* 0x000fe40000000000 */
[----:B------:R-:W-:Y:S01]  /*0e50*/  LOP3.LUT R5, R5, 0x800000, RZ, 0xfc, !PT ;  /* 0x0080000005057812 */ /* 0x000fe200078efcff */
[----:B------:R-:W-:Y:S01]  /*0e60*/  IMAD.MOV R7, RZ, RZ, -R7 ;  /* 0x000000ffff077224 */ /* 0x000fe200078e0a07 */
[----:B------:R-:W-:-:S02]  /*0e70*/  FSETP.NEU.FTZ.AND P0, PT, R3, R6, PT ;  /* 0x000000060300720b */ /* 0x000fc40003f1d000 */
[----:B------:R-:W-:Y:S02]  /*0e80*/  SHF.L.U32 R8, R5, R8, RZ ;  /* 0x0000000805087219 */ /* 0x000fe400000006ff */
[----:B------:R-:W-:Y:S02]  /*0e90*/  SEL R6, R7, RZ, P2 ;  /* 0x000000ff07067207 */ /* 0x000fe40001000000 */
[----:B------:R-:W-:Y:S02]  /*0ea0*/  ISETP.NE.AND P1, PT, R8, RZ, P1 ;  /* 0x000000ff0800720c */ /* 0x000fe40000f25270 */
[----:B------:R-:W-:Y:S02]  /*0eb0*/  SHF.R.U32.HI R6, RZ, R6, R5 ;  /* 0x00000006ff067219 */ /* 0x000fe40000011605 */
[----:B------:R-:W-:Y:S02]  /*0ec0*/  PLOP3.LUT P0, PT, P0, P1, PT, 0xf8, 0x8f ;  /* 0x00000000008f781c */ /* 0x000fe40000703f70 */
[----:B------:R-:W-:-:S02]  /*0ed0*/  SHF.R.U32.HI R8, RZ, 0x1, R6 ;  /* 0x00000001ff087819 */ /* 0x000fc40000011606 */
[----:B------:R-:W-:-:S04]  /*0ee0*/  SEL R3, RZ, 0x1, !P0 ;  /* 0x00000001ff037807 */ /* 0x000fc80004000000 */
[----:B------:R-:W-:-:S04]  /*0ef0*/  LOP3.LUT R3, R3, 0x1, R8, 0xf8, !PT ;  /* 0x0000000103037812 */ /* 0x000fc800078ef808 */
[----:B------:R-:W-:-:S05]  /*0f00*/  LOP3.LUT R3, R3, R6, RZ, 0xc0, !PT ;  /* 0x0000000603037212 */ /* 0x000fca00078ec0ff */
[----:B------:R-:W-:-:S05]  /*0f10*/  IMAD.IADD R3, R8, 0x1, R3 ;  /* 0x0000000108037824 */ /* 0x000fca00078e0203 */
[----:B------:R-:W-:Y:S01]  /*0f20*/  LOP3.LUT R0, R3, R0, RZ, 0xfc, !PT ;  /* 0x0000000003007212 */ /* 0x000fe200078efcff */
[----:B------:R-:W-:Y:S06]  /*0f30*/  BRA `(.L_x_14) ;  /* 0x0000000000347947 */ /* 0x000fec0003800000 */
.L_x_13:
[----:B------:R-:W-:-:S04]  /*0f40*/  LOP3.LUT R0, R0, 0x80000000, RZ, 0xc0, !PT ;  /* 0x8000000000007812 */ /* 0x000fc800078ec0ff */
[----:B------:R-:W-:Y:S01]  /*0f50*/  LOP3.LUT R0, R0, 0x7f800000, RZ, 0xfc, !PT ;  /* 0x7f80000000007812 */ /* 0x000fe200078efcff */
[----:B------:R-:W-:Y:S06]  /*0f60*/  BRA `(.L_x_14) ;  /* 0x0000000000287947 */ /* 0x000fec0003800000 */
.L_x_12:
[----:B------:R-:W-:Y:S01]  /*0f70*/  IMAD R0, R6, 0x800000, R0 ;  /* 0x0080000006007824 */ /* 0x000fe200078e0200 */
[----:B------:R-:W-:Y:S06]  /*0f80*/  BRA `(.L_x_14) ;  /* 0x0000000000207947 */ /* 0x000fec0003800000 */
.L_x_11:
[----:B------:R-:W-:-:S04]  /*0f90*/  LOP3.LUT R0, R6, 0x80000000, R3, 0x48, !PT ;  /* 0x8000000006007812 */ /* 0x000fc800078e4803 */
[----:B------:R-:W-:Y:S01]  /*0fa0*/  LOP3.LUT R0, R0, 0x7f800000, RZ, 0xfc, !PT ;  /* 0x7f80000000007812 */ /* 0x000fe200078efcff */
[----:B------:R-:W-:Y:S06]  /*0fb0*/  BRA `(.L_x_14) ;  /* 0x0000000000147947 */ /* 0x000fec0003800000 */
.L_x_10:
[----:B------:R-:W-:Y:S01]  /*0fc0*/  LOP3.LUT R0, R6, 0x80000000, R3, 0x48, !PT ;  /* 0x8000000006007812 */ /* 0x000fe200078e4803 */
[----:B------:R-:W-:Y:S06]  /*0fd0*/  BRA `(.L_x_14) ;  /* 0x00000000000c7947 */ /* 0x000fec0003800000 */
.L_x_9:
[----:B------:R-:W0:Y:S01]  /*0fe0*/  MUFU.RSQ R0, -QNAN ;  /* 0xffc0000000007908 */ /* 0x000e220000001400 */
[----:B------:R-:W-:Y:S05]  /*0ff0*/  BRA `(.L_x_14) ;  /* 0x0000000000047947 */ /* 0x000fea0003800000 */
.L_x_8:
[----:B------:R-:W-:-:S07]  /*1000*/  FADD.FTZ R0, R3, R0 ;  /* 0x0000000003007221 */ /* 0x000fce0000010000 */
.L_x_14:
[----:B------:R-:W-:-:S04]  /*1010*/  IMAD.MOV.U32 R5, RZ, RZ, 0x0 ;  /* 0x00000000ff057424 */ /* 0x000fc800078e00ff */
[----:B0-----:R-:W-:Y:S05]  /*1020*/  RET.REL.NODEC R4 `(_Z9vectorAddPfi) ;  /* 0xffffffec04f47950 */ /* 0x001fea0003c3ffff */
.L_x_15:
[----:B------:R-:W-:-:S00]  /*1030*/  BRA `(.L_x_15) ;  /* 0xfffffffc00fc7947 */ /* 0x000fc0000383ffff */
[----:B------:R-:W-:-:S00]  /*1040*/  NOP ;  /* 0x0000000000007918 */ /* 0x000fc00000000000 */
        /* <DEDUP_REMOVED lines=11> */
.L_x_16:


//--------------------- .nv.shared.reserved.0     --------------------------
	.section	.nv.shared.reserved.0,"aw",@nobits
	.weak		__nv_reservedSMEM_offset_0_alias
	.size		__nv_reservedSMEM_offset_0_alias, 0, 64
	.other		__nv_reservedSMEM_offset_0_alias,@"STO_CUDA_RESERVED_SHARED STV_DEFAULT"
__nv_reservedSMEM_offset_0_alias:
	.zero		0
	.zero		64


//--------------------- .nv.constant0._Z9vectorAddPfi --------------------------
	.section	.nv.constant0._Z9vectorAddPfi,"a",@progbits
	.sectionflags	@""
	.align	4
.nv.constant0._Z9vectorAddPfi:
	.zero		908


//--------------------- SYMBOLS --------------------------

	.type		.nv.reservedSmem.offset0,@object
	.size		.nv.reservedSmem.offset0,0x4
